//
// Generated by NVIDIA NVVM Compiler
//
// Compiler Build ID: CL-36424714
// Cuda compilation tools, release 13.0, V13.0.88
// Based on NVVM 20.0.0
//

.version 9.0
.target sm_100
.address_size 64

	// .globl	_Z10hip_pchasePjjPm

.visible .entry _Z10hip_pchasePjjPm(
	.param .u64 .ptr .align 1 _Z10hip_pchasePjjPm_param_0,
	.param .u32 _Z10hip_pchasePjjPm_param_1,
	.param .u64 .ptr .align 1 _Z10hip_pchasePjjPm_param_2
)
{
	.reg .b32 	%r<2>;
	.reg .b64 	%rd<8>;

	ld.param.u64 	%rd3, [_Z10hip_pchasePjjPm_param_2];
	// begin inline asm
	mov.u64 	%rd1, %clock64;
	// end inline asm
	cvta.to.global.u64 	%rd4, %rd3;
	mov.u32 	%r1, %tid.x;
	// begin inline asm
	mov.u64 	%rd2, %clock64;
	// end inline asm
	sub.s64 	%rd5, %rd2, %rd1;
	mul.wide.u32 	%rd6, %r1, 8;
	add.s64 	%rd7, %rd4, %rd6;
	st.global.u64 	[%rd7], %rd5;
	ret;

}


// ===== COMPILED SASS (sm_100) =====

	.target	sm_100

	.elftype	@"ET_EXEC"


//--------------------- .note.nv.tkinfo           --------------------------
	.section	.note.nv.tkinfo,"",@"SHT_NOTE"
	.sectionflags	@"SHF_NOTE_NV_TKINFO"
	.tkinfo
        /*0018*/ 	.word	0x00000002
        /*0030*/ 	.string	""
        /*0030*/ 	.string	"ptxas"
        /*0030*/ 	.string	"Cuda compilation tools, release 13.0, V13.0.88"
        /*0030*/ 	.string	"Build cuda_13.0.r13.0/compiler.36424714_0"
        /*0030*/ 	.string	"-arch sm_100 -m 64 "



//--------------------- .note.nv.cuinfo           --------------------------
	.section	.note.nv.cuinfo,"",@"SHT_NOTE"
	.sectionflags	@"SHF_NOTE_NV_CUINFO"
        /*0018*/ 	.short	0x0002
        /*001a*/ 	.short	0x0064
        /*001c*/ 	.short	0x0082
	.zero		2


//--------------------- .nv.info                  --------------------------
	.section	.nv.info,"",@"SHT_CUDA_INFO"
	.align	4


	//----- nvinfo : EIATTR_REGCOUNT
	.align		4
        /*0000*/ 	.byte	0x04, 0x2f
        /*0002*/ 	.short	(.L_1 - .L_0)
	.align		4
.L_0:
        /*0004*/ 	.word	index@(_Z10hip_pchasePjjPm)
        /*0008*/ 	.word	0x0000000c


	//----- nvinfo : EIATTR_FRAME_SIZE
	.align		4
.L_1:
        /*000c*/ 	.byte	0x04, 0x11
        /*000e*/ 	.short	(.L_3 - .L_2)
	.align		4
.L_2:
        /*0010*/ 	.word	index@(_Z10hip_pchasePjjPm)
        /*0014*/ 	.word	0x00000000


	//----- nvinfo : EIATTR_MIN_STACK_SIZE
	.align		4
.L_3:
        /*0018*/ 	.byte	0x04, 0x12
        /*001a*/ 	.short	(.L_5 - .L_4)
	.align		4
.L_4:
        /*001c*/ 	.word	index@(_Z10hip_pchasePjjPm)
        /*0020*/ 	.word	0x00000000
.L_5:


//--------------------- .nv.compat                --------------------------
	.section	.nv.compat,"",@"SHT_CUDA_COMPAT_INFO"
	.align	4
        /*0000*/ 	.byte	0x02, 0x09, 0x00, 0x00, 0x02, 0x02, 0x01, 0x00, 0x02, 0x05, 0x05, 0x00, 0x03, 0x07, 0x01, 0x01
        /*0010*/ 	.byte	0x02, 0x03, 0x00, 0x00, 0x02, 0x06, 0x01, 0x00, 0x04, 0x0b, 0x08, 0x00, 0x09, 0x00, 0x00, 0x00
        /*0020*/ 	.byte	0x00, 0x00, 0x00, 0x00


//--------------------- .nv.info._Z10hip_pchasePjjPm --------------------------
	.section	.nv.info._Z10hip_pchasePjjPm,"",@"SHT_CUDA_INFO"
	.sectionflags	@""
	.align	4


	//----- nvinfo : EIATTR_CUDA_API_VERSION
	.align		4
        /*0000*/ 	.byte	0x04, 0x37
        /*0002*/ 	.short	(.L_7 - .L_6)
.L_6:
        /*0004*/ 	.word	0x00000082


	//----- nvinfo : EIATTR_KPARAM_INFO
	.align		4
.L_7:
        /*0008*/ 	.byte	0x04, 0x17
        /*000a*/ 	.short	(.L_9 - .L_8)
.L_8:
        /*000c*/ 	.word	0x00000000
        /*0010*/ 	.short	0x0002
        /*0012*/ 	.short	0x0010
        /*0014*/ 	.byte	0x00, 0xf5, 0x21, 0x00


	//----- nvinfo : EIATTR_KPARAM_INFO
	.align		4
.L_9:
        /*0018*/ 	.byte	0x04, 0x17
        /*001a*/ 	.short	(.L_11 - .L_10)
.L_10:
        /*001c*/ 	.word	0x00000000
        /*0020*/ 	.short	0x0001
        /*0022*/ 	.short	0x0008
        /*0024*/ 	.byte	0x00, 0xf0, 0x11, 0x00


	//----- nvinfo : EIATTR_KPARAM_INFO
	.align		4
.L_11:
        /*0028*/ 	.byte	0x04, 0x17
        /*002a*/ 	.short	(.L_13 - .L_12)
.L_12:
        /*002c*/ 	.word	0x00000000
        /*0030*/ 	.short	0x0000
        /*0032*/ 	.short	0x0000
        /*0034*/ 	.byte	0x00, 0xf5, 0x21, 0x00


	//----- nvinfo : EIATTR_SPARSE_MMA_MASK
	.align		4
.L_13:
        /*0038*/ 	.byte	0x03, 0x50
        /*003a*/ 	.short	0x0000


	//----- nvinfo : EIATTR_MAXREG_COUNT
	.align		4
        /*003c*/ 	.byte	0x03, 0x1b
        /*003e*/ 	.short	0x00ff


	//----- nvinfo : EIATTR_MERCURY_ISA_VERSION
	.align		4
        /*0040*/ 	.byte	0x03, 0x5f
        /*0042*/ 	.short	0x0101


	//----- nvinfo : EIATTR_VRC_CTA_INIT_COUNT
	.align		4
        /*0044*/ 	.byte	0x02, 0x4a
	.zero		1
	.zero		1


	//----- nvinfo : EIATTR_EXIT_INSTR_OFFSETS
	.align		4
        /*0048*/ 	.byte	0x04, 0x1c
        /*004a*/ 	.short	(.L_15 - .L_14)


	//   ....[0]....
.L_14:
        /*004c*/ 	.word	0x000000b0


	//----- nvinfo : EIATTR_CBANK_PARAM_SIZE
	.align		4
.L_15:
        /*0050*/ 	.byte	0x03, 0x19
        /*0052*/ 	.short	0x0018


	//----- nvinfo : EIATTR_PARAM_CBANK
	.align		4
        /*0054*/ 	.byte	0x04, 0x0a
        /*0056*/ 	.short	(.L_17 - .L_16)
	.align		4
.L_16:
        /*0058*/ 	.word	index@(.nv.constant0._Z10hip_pchasePjjPm)
        /*005c*/ 	.short	0x0380
        /*005e*/ 	.short	0x0018


	//----- nvinfo : EIATTR_SW_WAR
	.align		4
.L_17:
        /*0060*/ 	.byte	0x04, 0x36
        /*0062*/ 	.short	(.L_19 - .L_18)
.L_18:
        /*0064*/ 	.word	0x00000008
.L_19:


//--------------------- .nv.callgraph             --------------------------
	.section	.nv.callgraph,"",@"SHT_CUDA_CALLGRAPH"
	.align	4
	.sectionentsize	8
	.align		4
        /*0000*/ 	.word	0x00000000
	.align		4
        /*0004*/ 	.word	0xffffffff
	.align		4
        /*0008*/ 	.word	0x00000000
	.align		4
        /*000c*/ 	.word	0xfffffffe
	.align		4
        /*0010*/ 	.word	0x00000000
	.align		4
        /*0014*/ 	.word	0xfffffffd
	.align		4
        /*0018*/ 	.word	0x00000000
	.align		4
        /*001c*/ 	.word	0xfffffffc


//--------------------- .text._Z10hip_pchasePjjPm --------------------------
	.section	.text._Z10hip_pchasePjjPm,"ax",@progbits
	.align	128
        .global         _Z10hip_pchasePjjPm
        .type           _Z10hip_pchasePjjPm,@function
        .size           _Z10hip_pchasePjjPm,(.L_x_1 - _Z10hip_pchasePjjPm)
        .other          _Z10hip_pchasePjjPm,@"STO_CUDA_ENTRY STV_DEFAULT"
_Z10hip_pchasePjjPm:
.text._Z10hip_pchasePjjPm:
[----:B------:R-:W-:Y:S01]  /*0000*/  LDC R1, c[0x0][0x37c] ;  /* 0x0000df00ff017b82 */ /* 0x000fe20000000800 */
[----:B------:R-:W0:Y:S01]  /*0010*/  LDCU.64 UR4, c[0x0][0x358] ;  /* 0x00006b00ff0477ac */ /* 0x000e220008000a00 */
[----:B------:R-:W-:Y:S01]  /*0020*/  NOP ;  /* 0x0000000000007918 */ /* 0x000fe20000000000 */
[----:B------:R-:W-:Y:S01]  /*0030*/  CS2R R2, SR_CLOCKLO ;  /* 0x0000000000027805 */ /* 0x000fe20000015000 */
[----:B------:R-:W1:Y:S01]  /*0040*/  S2R R9, SR_TID.X ;  /* 0x0000000000097919 */ /* 0x000e620000002100 */
[----:B------:R-:W-:-:S03]  /*0050*/  CS2R R4, SR_CLOCKLO ;  /* 0x0000000000047805 */ /* 0x000fc60000015000 */
[----:B------:R-:W1:Y:S03]  /*0060*/  LDC.64 R6, c[0x0][0x390] ;  /* 0x0000e400ff067b82 */ /* 0x000e660000000a00 */
[----:B------:R-:W-:-:S05]  /*0070*/  IADD3 R4, P0, PT, -R2, R4, RZ ;  /* 0x0000000402047210 */ /* 0x000fca0007f1e1ff */
[----:B------:R-:W-:Y:S02]  /*0080*/  IMAD.X R5, R5, 0x1, ~R3, P0 ;  /* 0x0000000105057824 */ /* 0x000fe400000e0e03 */
[----:B-1----:R-:W-:-:S05]  /*0090*/  IMAD.WIDE.U32 R2, R9, 0x8, R6 ;  /* 0x0000000809027825 */ /* 0x002fca00078e0006 */
[----:B0-----:R-:W-:Y:S01]  /*00a0*/  STG.E.64 desc[UR4][R2.64], R4 ;  /* 0x0000000402007986 */ /* 0x001fe2000c101b04 */
[----:B------:R-:W-:Y:S05]  /*00b0*/  EXIT ;  /* 0x000000000000794d */ /* 0x000fea0003800000 */
.L_x_0:
[----:B------:R-:W-:-:S00]  /*00c0*/  BRA `(.L_x_0) ;  /* 0xfffffffc00fc7947 */ /* 0x000fc0000383ffff */
[----:B------:R-:W-:-:S00]  /*00d0*/  NOP ;  /* 0x0000000000007918 */ /* 0x000fc00000000000 */
        /* <DEDUP_REMOVED lines=10> */
.L_x_1:


//--------------------- .nv.shared.reserved.0     --------------------------
	.section	.nv.shared.reserved.0,"aw",@nobits
	.weak		__nv_reservedSMEM_offset_0_alias
	.size		__nv_reservedSMEM_offset_0_alias, 0, 64
	.other		__nv_reservedSMEM_offset_0_alias,@"STO_CUDA_RESERVED_SHARED STV_DEFAULT"
__nv_reservedSMEM_offset_0_alias:
	.zero		0
	.zero		64


//--------------------- .nv.constant0._Z10hip_pchasePjjPm --------------------------
	.section	.nv.constant0._Z10hip_pchasePjjPm,"a",@progbits
	.sectionflags	@""
	.align	4
.nv.constant0._Z10hip_pchasePjjPm:
	.zero		920


//--------------------- SYMBOLS --------------------------

	.type		.nv.reservedSmem.offset0,@object
	.size		.nv.reservedSmem.offset0,0x4
